//
// Generated by NVIDIA NVVM Compiler
//
// Compiler Build ID: CL-36424714
// Cuda compilation tools, release 13.0, V13.0.88
// Based on NVVM 20.0.0
//

.version 9.0
.target sm_100
.address_size 64

	// .globl	_Z11test_kernelPdd

.visible .entry _Z11test_kernelPdd(
	.param .u64 .ptr .align 1 _Z11test_kernelPdd_param_0,
	.param .f64 _Z11test_kernelPdd_param_1
)
{
	.reg .pred 	%p<2>;
	.reg .b32 	%r<5>;
	.reg .b64 	%rd<5>;
	.reg .b64 	%fd<6>;

	ld.param.u64 	%rd1, [_Z11test_kernelPdd_param_0];
	ld.param.f64 	%fd1, [_Z11test_kernelPdd_param_1];
	mov.u32 	%r2, %tid.x;
	mov.u32 	%r3, %ntid.x;
	mov.u32 	%r4, %ctaid.x;
	mad.lo.s32 	%r1, %r3, %r4, %r2;
	setp.gt.s32 	%p1, %r1, 1199;
	@%p1 bra 	$L__BB0_2;
	cvta.to.global.u64 	%rd2, %rd1;
	cvt.rn.f64.s32 	%fd2, %r1;
	mul.f64 	%fd3, %fd2, 0d3F69BC6449D68DC1;
	mul.wide.s32 	%rd3, %r1, 8;
	add.s64 	%rd4, %rd2, %rd3;
	ld.global.f64 	%fd4, [%rd4];
	fma.rn.f64 	%fd5, %fd1, %fd3, %fd4;
	st.global.f64 	[%rd4], %fd5;
$L__BB0_2:
	ret;

}


// ===== COMPILED SASS (sm_100) =====

	.target	sm_100

	.elftype	@"ET_EXEC"


//--------------------- .note.nv.tkinfo           --------------------------
	.section	.note.nv.tkinfo,"",@"SHT_NOTE"
	.sectionflags	@"SHF_NOTE_NV_TKINFO"
	.tkinfo
        /*0018*/ 	.word	0x00000002
        /*0030*/ 	.string	""
        /*0030*/ 	.string	"ptxas"
        /*0030*/ 	.string	"Cuda compilation tools, release 13.0, V13.0.88"
        /*0030*/ 	.string	"Build cuda_13.0.r13.0/compiler.36424714_0"
        /*0030*/ 	.string	"-arch sm_100 -m 64 "



//--------------------- .note.nv.cuinfo           --------------------------
	.section	.note.nv.cuinfo,"",@"SHT_NOTE"
	.sectionflags	@"SHF_NOTE_NV_CUINFO"
        /*0018*/ 	.short	0x0002
        /*001a*/ 	.short	0x0064
        /*001c*/ 	.short	0x0082
	.zero		2


//--------------------- .nv.info                  --------------------------
	.section	.nv.info,"",@"SHT_CUDA_INFO"
	.align	4


	//----- nvinfo : EIATTR_REGCOUNT
	.align		4
        /*0000*/ 	.byte	0x04, 0x2f
        /*0002*/ 	.short	(.L_1 - .L_0)
	.align		4
.L_0:
        /*0004*/ 	.word	index@(_Z11test_kernelPdd)
        /*0008*/ 	.word	0x0000000e


	//----- nvinfo : EIATTR_FRAME_SIZE
	.align		4
.L_1:
        /*000c*/ 	.byte	0x04, 0x11
        /*000e*/ 	.short	(.L_3 - .L_2)
	.align		4
.L_2:
        /*0010*/ 	.word	index@(_Z11test_kernelPdd)
        /*0014*/ 	.word	0x00000000


	//----- nvinfo : EIATTR_MIN_STACK_SIZE
	.align		4
.L_3:
        /*0018*/ 	.byte	0x04, 0x12
        /*001a*/ 	.short	(.L_5 - .L_4)
	.align		4
.L_4:
        /*001c*/ 	.word	index@(_Z11test_kernelPdd)
        /*0020*/ 	.word	0x00000000
.L_5:


//--------------------- .nv.compat                --------------------------
	.section	.nv.compat,"",@"SHT_CUDA_COMPAT_INFO"
	.align	4
        /*0000*/ 	.byte	0x02, 0x09, 0x00, 0x00, 0x02, 0x02, 0x01, 0x00, 0x02, 0x05, 0x05, 0x00, 0x03, 0x07, 0x01, 0x01
        /*0010*/ 	.byte	0x02, 0x03, 0x00, 0x00, 0x02, 0x06, 0x01, 0x00, 0x04, 0x0b, 0x08, 0x00, 0x01, 0x00, 0x00, 0x00
        /*0020*/ 	.byte	0x00, 0x00, 0x00, 0x00


//--------------------- .nv.info._Z11test_kernelPdd --------------------------
	.section	.nv.info._Z11test_kernelPdd,"",@"SHT_CUDA_INFO"
	.sectionflags	@""
	.align	4


	//----- nvinfo : EIATTR_CUDA_API_VERSION
	.align		4
        /*0000*/ 	.byte	0x04, 0x37
        /*0002*/ 	.short	(.L_7 - .L_6)
.L_6:
        /*0004*/ 	.word	0x00000082


	//----- nvinfo : EIATTR_KPARAM_INFO
	.align		4
.L_7:
        /*0008*/ 	.byte	0x04, 0x17
        /*000a*/ 	.short	(.L_9 - .L_8)
.L_8:
        /*000c*/ 	.word	0x00000000
        /*0010*/ 	.short	0x0001
        /*0012*/ 	.short	0x0008
        /*0014*/ 	.byte	0x00, 0xf0, 0x21, 0x00


	//----- nvinfo : EIATTR_KPARAM_INFO
	.align		4
.L_9:
        /*0018*/ 	.byte	0x04, 0x17
        /*001a*/ 	.short	(.L_11 - .L_10)
.L_10:
        /*001c*/ 	.word	0x00000000
        /*0020*/ 	.short	0x0000
        /*0022*/ 	.short	0x0000
        /*0024*/ 	.byte	0x00, 0xf5, 0x21, 0x00


	//----- nvinfo : EIATTR_SPARSE_MMA_MASK
	.align		4
.L_11:
        /*0028*/ 	.byte	0x03, 0x50
        /*002a*/ 	.short	0x0000


	//----- nvinfo : EIATTR_MAXREG_COUNT
	.align		4
        /*002c*/ 	.byte	0x03, 0x1b
        /*002e*/ 	.short	0x00ff


	//----- nvinfo : EIATTR_MERCURY_ISA_VERSION
	.align		4
        /*0030*/ 	.byte	0x03, 0x5f
        /*0032*/ 	.short	0x0101


	//----- nvinfo : EIATTR_VRC_CTA_INIT_COUNT
	.align		4
        /*0034*/ 	.byte	0x02, 0x4a
	.zero		1
	.zero		1


	//----- nvinfo : EIATTR_EXIT_INSTR_OFFSETS
	.align		4
        /*0038*/ 	.byte	0x04, 0x1c
        /*003a*/ 	.short	(.L_13 - .L_12)


	//   ....[0]....
.L_12:
        /*003c*/ 	.word	0x00000060


	//   ....[1]....
        /*0040*/ 	.word	0x00000120


	//----- nvinfo : EIATTR_CBANK_PARAM_SIZE
	.align		4
.L_13:
        /*0044*/ 	.byte	0x03, 0x19
        /*0046*/ 	.short	0x0010


	//----- nvinfo : EIATTR_PARAM_CBANK
	.align		4
        /*0048*/ 	.byte	0x04, 0x0a
        /*004a*/ 	.short	(.L_15 - .L_14)
	.align		4
.L_14:
        /*004c*/ 	.word	index@(.nv.constant0._Z11test_kernelPdd)
        /*0050*/ 	.short	0x0380
        /*0052*/ 	.short	0x0010


	//----- nvinfo : EIATTR_SW_WAR
	.align		4
.L_15:
        /*0054*/ 	.byte	0x04, 0x36
        /*0056*/ 	.short	(.L_17 - .L_16)
.L_16:
        /*0058*/ 	.word	0x00000008
.L_17:


//--------------------- .nv.callgraph             --------------------------
	.section	.nv.callgraph,"",@"SHT_CUDA_CALLGRAPH"
	.align	4
	.sectionentsize	8
	.align		4
        /*0000*/ 	.word	0x00000000
	.align		4
        /*0004*/ 	.word	0xffffffff
	.align		4
        /*0008*/ 	.word	0x00000000
	.align		4
        /*000c*/ 	.word	0xfffffffe
	.align		4
        /*0010*/ 	.word	0x00000000
	.align		4
        /*0014*/ 	.word	0xfffffffd
	.align		4
        /*0018*/ 	.word	0x00000000
	.align		4
        /*001c*/ 	.word	0xfffffffc


//--------------------- .text._Z11test_kernelPdd  --------------------------
	.section	.text._Z11test_kernelPdd,"ax",@progbits
	.align	128
        .global         _Z11test_kernelPdd
        .type           _Z11test_kernelPdd,@function
        .size           _Z11test_kernelPdd,(.L_x_1 - _Z11test_kernelPdd)
        .other          _Z11test_kernelPdd,@"STO_CUDA_ENTRY STV_DEFAULT"
_Z11test_kernelPdd:
.text._Z11test_kernelPdd:
[----:B------:R-:W-:Y:S01]  /*0000*/  LDC R1, c[0x0][0x37c] ;  /* 0x0000df00ff017b82 */ /* 0x000fe20000000800 */
[----:B------:R-:W0:Y:S01]  /*0010*/  S2R R11, SR_TID.X ;  /* 0x00000000000b7919 */ /* 0x000e220000002100 */
[----:B------:R-:W0:Y:S01]  /*0020*/  LDCU UR4, c[0x0][0x360] ;  /* 0x00006c00ff0477ac */ /* 0x000e220008000800 */
[----:B------:R-:W0:Y:S02]  /*0030*/  S2R R0, SR_CTAID.X ;  /* 0x0000000000007919 */ /* 0x000e240000002500 */
[----:B0-----:R-:W-:-:S05]  /*0040*/  IMAD R11, R0, UR4, R11 ;  /* 0x00000004000b7c24 */ /* 0x001fca000f8e020b */
[----:B------:R-:W-:-:S13]  /*0050*/  ISETP.GT.AND P0, PT, R11, 0x4af, PT ;  /* 0x000004af0b00780c */ /* 0x000fda0003f04270 */
[----:B------:R-:W-:Y:S05]  /*0060*/  @P0 EXIT ;  /* 0x000000000000094d */ /* 0x000fea0003800000 */
[----:B------:R-:W0:Y:S01]  /*0070*/  LDC.64 R4, c[0x0][0x380] ;  /* 0x0000e000ff047b82 */ /* 0x000e220000000a00 */
[----:B------:R-:W1:Y:S07]  /*0080*/  LDCU.64 UR4, c[0x0][0x358] ;  /* 0x00006b00ff0477ac */ /* 0x000e6e0008000a00 */
[----:B------:R-:W2:Y:S01]  /*0090*/  LDC.64 R8, c[0x0][0x388] ;  /* 0x0000e200ff087b82 */ /* 0x000ea20000000a00 */
[----:B0-----:R-:W-:-:S05]  /*00a0*/  IMAD.WIDE R4, R11, 0x8, R4 ;  /* 0x000000080b047825 */ /* 0x001fca00078e0204 */
[----:B-1----:R-:W2:Y:S01]  /*00b0*/  LDG.E.64 R6, desc[UR4][R4.64] ;  /* 0x0000000404067981 */ /* 0x002ea2000c1e1b00 */
[----:B------:R-:W0:Y:S01]  /*00c0*/  I2F.F64 R2, R11 ;  /* 0x0000000b00027312 */ /* 0x000e220000201c00 */
[----:B------:R-:W-:Y:S01]  /*00d0*/  UMOV UR6, 0x49d68dc1 ;  /* 0x49d68dc100067882 */ /* 0x000fe20000000000 */
[----:B------:R-:W-:Y:S02]  /*00e0*/  UMOV UR7, 0x3f69bc64 ;  /* 0x3f69bc6400077882 */ /* 0x000fe40000000000 */
[----:B0-----:R-:W-:-:S08]  /*00f0*/  DMUL R2, R2, UR6 ;  /* 0x0000000602027c28 */ /* 0x001fd00008000000 */
[----:B--2---:R-:W-:-:S07]  /*0100*/  DFMA R2, R2, R8, R6 ;  /* 0x000000080202722b */ /* 0x004fce0000000006 */
[----:B------:R-:W-:Y:S01]  /*0110*/  STG.E.64 desc[UR4][R4.64], R2 ;  /* 0x0000000204007986 */ /* 0x000fe2000c101b04 */
[----:B------:R-:W-:Y:S05]  /*0120*/  EXIT ;  /* 0x000000000000794d */ /* 0x000fea0003800000 */
.L_x_0:
[----:B------:R-:W-:-:S00]  /*0130*/  BRA `(.L_x_0) ;  /* 0xfffffffc00fc7947 */ /* 0x000fc0000383ffff */
[----:B------:R-:W-:-:S00]  /*0140*/  NOP ;  /* 0x0000000000007918 */ /* 0x000fc00000000000 */
        /* <DEDUP_REMOVED lines=11> */
.L_x_1:


//--------------------- .nv.shared.reserved.0     --------------------------
	.section	.nv.shared.reserved.0,"aw",@nobits
	.weak		__nv_reservedSMEM_offset_0_alias
	.size		__nv_reservedSMEM_offset_0_alias, 0, 64
	.other		__nv_reservedSMEM_offset_0_alias,@"STO_CUDA_RESERVED_SHARED STV_DEFAULT"
__nv_reservedSMEM_offset_0_alias:
	.zero		0
	.zero		64


//--------------------- .nv.constant0._Z11test_kernelPdd --------------------------
	.section	.nv.constant0._Z11test_kernelPdd,"a",@progbits
	.sectionflags	@""
	.align	4
.nv.constant0._Z11test_kernelPdd:
	.zero		912


//--------------------- SYMBOLS --------------------------

	.type		.nv.reservedSmem.offset0,@object
	.size		.nv.reservedSmem.offset0,0x4
